	.headerflags	@"EF_CUDA_TEXMODE_UNIFIED EF_CUDA_64BIT_ADDRESS EF_CUDA_ACCELERATORS EF_CUDA_SM90 EF_CUDA_VIRTUAL_SM(EF_CUDA_SM90)"
	.elftype	@"ET_EXEC"


//--------------------- .nv.info                  --------------------------
	.section	.nv.info,"",@"SHT_CUDA_INFO"
	.align	4


	//----- nvinfo : EIATTR_REGCOUNT
	.align		4
        /*0000*/ 	.byte	0x04, 0x2f
        /*0002*/ 	.short	(.L_1 - .L_0)
	.align		4
.L_0:
        /*0004*/ 	.word	index@(triton_poi_fused_bmm_transpose_14)
        /*0008*/ 	.word	0x00000010


	//----- nvinfo : EIATTR_MIN_STACK_SIZE
	.align		4
.L_1:
        /*000c*/ 	.byte	0x04, 0x12
        /*000e*/ 	.short	(.L_3 - .L_2)
	.align		4
.L_2:
        /*0010*/ 	.word	index@(triton_poi_fused_bmm_transpose_14)
        /*0014*/ 	.word	0x00000000


	//----- nvinfo : EIATTR_FRAME_SIZE
	.align		4
.L_3:
        /*0018*/ 	.byte	0x04, 0x11
        /*001a*/ 	.short	(.L_5 - .L_4)
	.align		4
.L_4:
        /*001c*/ 	.word	index@(triton_poi_fused_bmm_transpose_14)
        /*0020*/ 	.word	0x00000000


	//----- nvinfo : EIATTR_MIN_STACK_SIZE
	.align		4
.L_5:
        /*0024*/ 	.byte	0x04, 0x12
        /*0026*/ 	.short	(.L_7 - .L_6)
	.align		4
.L_6:
        /*0028*/ 	.word	index@(triton_poi_fused_bmm_transpose_14)
        /*002c*/ 	.word	0x00000000
.L_7:


//--------------------- .nv.info.triton_poi_fused_bmm_transpose_14 --------------------------
	.section	.nv.info.triton_poi_fused_bmm_transpose_14,"",@"SHT_CUDA_INFO"
	.sectionflags	@""
	.align	4


	//----- nvinfo : EIATTR_CUDA_API_VERSION
	.align		4
        /*0000*/ 	.byte	0x04, 0x37
        /*0002*/ 	.short	(.L_9 - .L_8)
.L_8:
        /*0004*/ 	.word	0x0000007c


	//----- nvinfo : EIATTR_KPARAM_INFO
	.align		4
.L_9:
        /*0008*/ 	.byte	0x04, 0x17
        /*000a*/ 	.short	(.L_11 - .L_10)
.L_10:
        /*000c*/ 	.word	0x00000000
        /*0010*/ 	.short	0x0003
        /*0012*/ 	.short	0x0018
        /*0014*/ 	.byte	0x00, 0xf0, 0x11, 0x00


	//----- nvinfo : EIATTR_KPARAM_INFO
	.align		4
.L_11:
        /*0018*/ 	.byte	0x04, 0x17
        /*001a*/ 	.short	(.L_13 - .L_12)
.L_12:
        /*001c*/ 	.word	0x00000000
        /*0020*/ 	.short	0x0002
        /*0022*/ 	.short	0x0010
        /*0024*/ 	.byte	0x00, 0xf4, 0x21, 0x00


	//----- nvinfo : EIATTR_KPARAM_INFO
	.align		4
.L_13:
        /*0028*/ 	.byte	0x04, 0x17
        /*002a*/ 	.short	(.L_15 - .L_14)
.L_14:
        /*002c*/ 	.word	0x00000000
        /*0030*/ 	.short	0x0001
        /*0032*/ 	.short	0x0008
        /*0034*/ 	.byte	0x00, 0xf4, 0x21, 0x00


	//----- nvinfo : EIATTR_KPARAM_INFO
	.align		4
.L_15:
        /*0038*/ 	.byte	0x04, 0x17
        /*003a*/ 	.short	(.L_17 - .L_16)
.L_16:
        /*003c*/ 	.word	0x00000000
        /*0040*/ 	.short	0x0000
        /*0042*/ 	.short	0x0000
        /*0044*/ 	.byte	0x00, 0xf4, 0x21, 0x00


	//----- nvinfo : EIATTR_SPARSE_MMA_MASK
	.align		4
.L_17:
        /*0048*/ 	.byte	0x03, 0x50
        /*004a*/ 	.short	0x0000


	//----- nvinfo : EIATTR_MAXREG_COUNT
	.align		4
        /*004c*/ 	.byte	0x03, 0x1b
        /*004e*/ 	.short	0x00ff


	//----- nvinfo : EIATTR_EXIT_INSTR_OFFSETS
	.align		4
        /*0050*/ 	.byte	0x04, 0x1c
        /*0052*/ 	.short	(.L_19 - .L_18)


	//   ....[0]....
.L_18:
        /*0054*/ 	.word	0x000001e0


	//   ....[1]....
        /*0058*/ 	.word	0x00000200


	//----- nvinfo : EIATTR_REQNTID
	.align		4
.L_19:
        /*005c*/ 	.byte	0x04, 0x10
        /*005e*/ 	.short	(.L_21 - .L_20)
.L_20:
        /*0060*/ 	.word	0x00000080
        /*0064*/ 	.word	0x00000001
        /*0068*/ 	.word	0x00000001


	//----- nvinfo : EIATTR_CBANK_PARAM_SIZE
	.align		4
.L_21:
        /*006c*/ 	.byte	0x03, 0x19
        /*006e*/ 	.short	0x001c


	//----- nvinfo : EIATTR_PARAM_CBANK
	.align		4
        /*0070*/ 	.byte	0x04, 0x0a
        /*0072*/ 	.short	(.L_23 - .L_22)
	.align		4
.L_22:
        /*0074*/ 	.word	index@(.nv.constant0.triton_poi_fused_bmm_transpose_14)
        /*0078*/ 	.short	0x0210
        /*007a*/ 	.short	0x001c


	//----- nvinfo : EIATTR_SW_WAR
	.align		4
.L_23:
        /*007c*/ 	.byte	0x04, 0x36
        /*007e*/ 	.short	(.L_25 - .L_24)
.L_24:
        /*0080*/ 	.word	0x00000008
.L_25:


//--------------------- .nv.callgraph             --------------------------
	.section	.nv.callgraph,"",@"SHT_CUDA_CALLGRAPH"
	.align	4
	.sectionentsize	8
	.align		4
        /*0000*/ 	.word	0x00000000
	.align		4
        /*0004*/ 	.word	0xffffffff
	.align		4
        /*0008*/ 	.word	0x00000000
	.align		4
        /*000c*/ 	.word	0xfffffffe
	.align		4
        /*0010*/ 	.word	0x00000000
	.align		4
        /*0014*/ 	.word	0xfffffffd
	.align		4
        /*0018*/ 	.word	0x00000000
	.align		4
        /*001c*/ 	.word	0xfffffffc


//--------------------- .text.triton_poi_fused_bmm_transpose_14 --------------------------
	.section	.text.triton_poi_fused_bmm_transpose_14,"ax",@progbits
	.align	128
        .global         triton_poi_fused_bmm_transpose_14
        .type           triton_poi_fused_bmm_transpose_14,@function
        .size           triton_poi_fused_bmm_transpose_14,(.L_x_1 - triton_poi_fused_bmm_transpose_14)
        .other          triton_poi_fused_bmm_transpose_14,@"STO_CUDA_ENTRY STV_DEFAULT"
triton_poi_fused_bmm_transpose_14:
.text.triton_poi_fused_bmm_transpose_14:
[----:B------:R-:W0:Y:S02]  /*0000*/  LDC R1, c[0x0][0x28] ;  /* 0x00000a00ff017b82 */ /* 0x000e240000000800 */
[----:B------:R-:W1:Y:S01]  /*0010*/  S2R R0, SR_TID.X ;  /* 0x0000000000007919 */ /* 0x000e620000002100 */
[----:B------:R-:W2:Y:S01]  /*0020*/  LDC.64 R2, c[0x0][0x210] ;  /* 0x00008400ff027b82 */ /* 0x000ea20000000a00 */
[----:B------:R-:W-:Y:S01]  /*0030*/  CS2R R12, SRZ ;  /* 0x00000000000c7805 */ /* 0x000fe2000001ff00 */
[----:B------:R-:W-:Y:S01]  /*0040*/  ULDC.64 UR4, c[0x0][0x208] ;  /* 0x0000820000047ab9 */ /* 0x000fe20000000a00 */
[----:B------:R-:W3:Y:S01]  /*0050*/  S2R R5, SR_CTAID.X ;  /* 0x0000000000057919 */ /* 0x000ee20000002500 */
[----:B-1----:R-:W-:-:S05]  /*0060*/  IMAD.SHL.U32 R0, R0, 0x2, RZ ;  /* 0x0000000200007824 */ /* 0x002fca00078e00ff */
[----:B------:R-:W-:-:S05]  /*0070*/  LOP3.LUT R0, R0, 0xfe, RZ, 0xc0, !PT ;  /* 0x000000fe00007812 */ /* 0x000fca00078ec0ff */
[----:B---3--:R-:W-:Y:S01]  /*0080*/  IMAD R11, R5, 0x100, R0 ;  /* 0x00000100050b7824 */ /* 0x008fe200078e0200 */
[----:B------:R-:W-:-:S04]  /*0090*/  SHF.R.S32.HI R5, RZ, 0x17, R5 ;  /* 0x00000017ff057819 */ /* 0x000fc80000011405 */
[----:B------:R-:W-:Y:S02]  /*00a0*/  SHF.R.S32.HI R0, RZ, 0x1f, R11 ;  /* 0x0000001fff007819 */ /* 0x000fe4000001140b */
[----:B------:R-:W-:Y:S02]  /*00b0*/  SGXT R5, R5, 0x1 ;  /* 0x000000010505781a */ /* 0x000fe40000000200 */
[----:B------:R-:W-:Y:S01]  /*00c0*/  LEA.HI R4, R0, R11, RZ, 0x4 ;  /* 0x0000000b00047211 */ /* 0x000fe200078f20ff */
[C---:B------:R-:W-:Y:S01]  /*00d0*/  VIADD R0, R11.reuse, 0x1 ;  /* 0x000000010b007836 */ /* 0x040fe20000000000 */
[----:B------:R-:W-:Y:S02]  /*00e0*/  ISETP.GE.AND P0, PT, R11, 0x1010, PT ;  /* 0x000010100b00780c */ /* 0x000fe40003f06270 */
[----:B------:R-:W-:Y:S02]  /*00f0*/  LOP3.LUT R4, R4, 0xfffffff0, RZ, 0xc0, !PT ;  /* 0xfffffff004047812 */ /* 0x000fe400078ec0ff */
[----:B------:R-:W-:-:S03]  /*0100*/  LEA.HI R5, R5, R0, RZ, 0x4 ;  /* 0x0000000005057211 */ /* 0x000fc600078f20ff */
[----:B------:R-:W-:Y:S01]  /*0110*/  VIADD R6, R4, 0x2040 ;  /* 0x0000204004067836 */ /* 0x000fe20000000000 */
[----:B------:R-:W-:-:S04]  /*0120*/  LOP3.LUT R5, R5, 0xfffffff0, RZ, 0xc0, !PT ;  /* 0xfffffff005057812 */ /* 0x000fc800078ec0ff */
[C---:B------:R-:W-:Y:S02]  /*0130*/  IADD3 R7, R6.reuse, R11, -R4 ;  /* 0x0000000b06077210 */ /* 0x040fe40007ffe804 */
[----:B------:R-:W-:-:S03]  /*0140*/  IADD3 R9, R6, R0, -R5 ;  /* 0x0000000006097210 */ /* 0x000fc60007ffe805 */
[--C-:B--2---:R-:W-:Y:S02]  /*0150*/  IMAD.WIDE R4, R7, 0x4, R2.reuse ;  /* 0x0000000407047825 */ /* 0x104fe400078e0202 */
[----:B------:R-:W1:Y:S02]  /*0160*/  LDC.64 R6, c[0x0][0x218] ;  /* 0x00008600ff067b82 */ /* 0x000e640000000a00 */
[----:B------:R-:W-:Y:S01]  /*0170*/  IMAD.WIDE R2, R9, 0x4, R2 ;  /* 0x0000000409027825 */ /* 0x000fe200078e0202 */
[----:B------:R-:W2:Y:S04]  /*0180*/  @!P0 LDG.E R12, desc[UR4][R4.64] ;  /* 0x00000004040c8981 */ /* 0x000ea8000c1e1900 */
[----:B------:R-:W2:Y:S01]  /*0190*/  @!P0 LDG.E R13, desc[UR4][R2.64] ;  /* 0x00000004020d8981 */ /* 0x000ea2000c1e1900 */
[----:B------:R-:W3:Y:S01]  /*01a0*/  LDC.64 R8, c[0x0][0x220] ;  /* 0x00008800ff087b82 */ /* 0x000ee20000000a00 */
[----:B-1----:R-:W-:-:S04]  /*01b0*/  IMAD.WIDE R6, R11, 0x4, R6 ;  /* 0x000000040b067825 */ /* 0x002fc800078e0206 */
[----:B---3--:R-:W-:Y:S01]  /*01c0*/  IMAD.WIDE R8, R11, 0x4, R8 ;  /* 0x000000040b087825 */ /* 0x008fe200078e0208 */
[----:B--2---:R1:W-:Y:S01]  /*01d0*/  @!P0 STG.E.64 desc[UR4][R6.64], R12 ;  /* 0x0000000c06008986 */ /* 0x0043e2000c101b04 */
[----:B------:R-:W-:Y:S05]  /*01e0*/  @P0 EXIT ;  /* 0x000000000000094d */ /* 0x000fea0003800000 */
[----:B------:R-:W-:Y:S01]  /*01f0*/  STG.E.64 desc[UR4][R8.64], R12 ;  /* 0x0000000c08007986 */ /* 0x000fe2000c101b04 */
[----:B------:R-:W-:Y:S05]  /*0200*/  EXIT ;  /* 0x000000000000794d */ /* 0x000fea0003800000 */
.L_x_0:
[----:B------:R-:W-:-:S00]  /*0210*/  BRA `(.L_x_0) ;  /* 0xfffffffc00fc7947 */ /* 0x000fc0000383ffff */
[----:B------:R-:W-:-:S00]  /*0220*/  NOP ;  /* 0x0000000000007918 */ /* 0x000fc00000000000 */
        /* <DEDUP_REMOVED lines=13> */
.L_x_1:


//--------------------- .nv.constant0.triton_poi_fused_bmm_transpose_14 --------------------------
	.section	.nv.constant0.triton_poi_fused_bmm_transpose_14,"a",@progbits
	.sectionflags	@""
	.align	4
.nv.constant0.triton_poi_fused_bmm_transpose_14:
	.zero		556
